//
// Generated by NVIDIA NVVM Compiler
//
// Compiler Build ID: CL-36424714
// Cuda compilation tools, release 13.0, V13.0.88
// Based on NVVM 20.0.0
//

.version 9.0
.target sm_100
.address_size 64

	// .globl	_Z23_cuda_parallel_DisariumiPiS_
.func  (.param .b64 func_retval0) __internal_accurate_pow
(
	.param .b64 __internal_accurate_pow_param_0,
	.param .b64 __internal_accurate_pow_param_1
)
;

.visible .entry _Z23_cuda_parallel_DisariumiPiS_(
	.param .u32 _Z23_cuda_parallel_DisariumiPiS__param_0,
	.param .u64 .ptr .align 1 _Z23_cuda_parallel_DisariumiPiS__param_1,
	.param .u64 .ptr .align 1 _Z23_cuda_parallel_DisariumiPiS__param_2
)
{
	.reg .pred 	%p<16>;
	.reg .b32 	%r<60>;
	.reg .b64 	%rd<12>;
	.reg .b64 	%fd<17>;

	ld.param.u32 	%r22, [_Z23_cuda_parallel_DisariumiPiS__param_0];
	ld.param.u64 	%rd4, [_Z23_cuda_parallel_DisariumiPiS__param_1];
	ld.param.u64 	%rd5, [_Z23_cuda_parallel_DisariumiPiS__param_2];
	mov.u32 	%r23, %ctaid.x;
	mov.u32 	%r1, %ntid.x;
	mov.u32 	%r24, %tid.x;
	mad.lo.s32 	%r52, %r23, %r1, %r24;
	setp.ge.s32 	%p1, %r52, %r22;
	@%p1 bra 	$L__BB0_11;
	mov.u32 	%r25, %nctaid.x;
	mul.lo.s32 	%r3, %r1, %r25;
	cvta.to.global.u64 	%rd1, %rd4;
	cvta.to.global.u64 	%rd2, %rd5;
$L__BB0_2:
	mul.wide.s32 	%rd6, %r52, 4;
	add.s64 	%rd7, %rd1, %rd6;
	ld.global.u32 	%r5, [%rd7];
	setp.eq.s32 	%p2, %r5, 0;
	mov.b32 	%r55, 0;
	@%p2 bra 	$L__BB0_5;
	mov.b32 	%r55, 0;
	mov.u32 	%r54, %r5;
$L__BB0_4:
	mul.hi.s32 	%r28, %r54, 1717986919;
	shr.u32 	%r29, %r28, 31;
	shr.s32 	%r30, %r28, 2;
	add.s32 	%r9, %r30, %r29;
	add.s32 	%r55, %r55, 1;
	add.s32 	%r31, %r54, 9;
	setp.lt.u32 	%p3, %r31, 19;
	mov.u32 	%r54, %r9;
	@%p3 bra 	$L__BB0_5;
	bra.uni 	$L__BB0_4;
$L__BB0_5:
	setp.eq.s32 	%p4, %r5, 0;
	mov.b32 	%r59, 0;
	@%p4 bra 	$L__BB0_10;
	mov.b32 	%r59, 0;
	mov.u32 	%r56, %r5;
$L__BB0_7:
	mul.hi.s32 	%r34, %r56, 1717986919;
	shr.u32 	%r35, %r34, 31;
	shr.s32 	%r36, %r34, 2;
	add.s32 	%r37, %r36, %r35;
	mul.lo.s32 	%r38, %r37, 10;
	sub.s32 	%r14, %r56, %r38;
	cvt.rn.f64.s32 	%fd5, %r14;
	cvt.rn.f64.s32 	%fd1, %r55;
	{
	.reg .b32 %temp; 
	mov.b64 	{%temp, %r15}, %fd5;
	}
	{
	.reg .b32 %temp; 
	mov.b64 	{%temp, %r16}, %fd1;
	}
	shr.u32 	%r39, %r16, 20;
	and.b32  	%r40, %r39, 2047;
	add.s32 	%r41, %r40, -1012;
	mov.b64 	%rd8, %fd1;
	shl.b64 	%rd9, %rd8, %r41;
	setp.eq.s64 	%p5, %rd9, -9223372036854775808;
	abs.f64 	%fd6, %fd5;
	{ // callseq 0, 0
	.param .b64 param0;
	st.param.f64 	[param0], %fd6;
	.param .b64 param1;
	st.param.f64 	[param1], %fd1;
	.param .b64 retval0;
	call.uni (retval0), 
	__internal_accurate_pow, 
	(
	param0, 
	param1
	);
	ld.param.f64 	%fd7, [retval0];
	} // callseq 0
	setp.lt.s32 	%p6, %r15, 0;
	neg.f64 	%fd9, %fd7;
	selp.f64 	%fd10, %fd9, %fd7, %p5;
	selp.f64 	%fd16, %fd10, %fd7, %p6;
	setp.ne.s32 	%p7, %r14, 0;
	@%p7 bra 	$L__BB0_9;
	setp.eq.s64 	%p8, %rd9, -9223372036854775808;
	abs.f64 	%fd11, %fd1;
	setp.neu.f64 	%p9, %fd11, 0d3FE0000000000000;
	selp.b32 	%r42, %r15, 0, %p8;
	selp.b32 	%r43, %r42, 0, %p9;
	setp.lt.s32 	%p10, %r16, 0;
	or.b32  	%r44, %r43, 2146435072;
	selp.b32 	%r45, %r44, %r43, %p10;
	mov.b32 	%r46, 0;
	mov.b64 	%fd16, {%r46, %r45};
$L__BB0_9:
	setp.eq.s32 	%p11, %r14, 1;
	setp.eq.s32 	%p12, %r55, 0;
	selp.f64 	%fd12, 0d3FF0000000000000, %fd16, %p12;
	selp.f64 	%fd13, 0d3FF0000000000000, %fd12, %p11;
	cvt.rn.f64.s32 	%fd14, %r59;
	add.f64 	%fd15, %fd13, %fd14;
	cvt.rzi.s32.f64 	%r59, %fd15;
	add.s32 	%r50, %r56, 9;
	setp.gt.u32 	%p13, %r50, 18;
	add.s32 	%r55, %r55, -1;
	mov.u32 	%r56, %r37;
	@%p13 bra 	$L__BB0_7;
$L__BB0_10:
	setp.eq.s32 	%p14, %r59, %r5;
	selp.u32 	%r51, 1, 0, %p14;
	add.s64 	%rd11, %rd2, %rd6;
	st.global.u32 	[%rd11], %r51;
	add.s32 	%r52, %r52, %r3;
	bar.sync 	0;
	setp.lt.s32 	%p15, %r52, %r22;
	@%p15 bra 	$L__BB0_2;
$L__BB0_11:
	ret;

}
.func  (.param .b64 func_retval0) __internal_accurate_pow(
	.param .b64 __internal_accurate_pow_param_0,
	.param .b64 __internal_accurate_pow_param_1
)
{
	.reg .pred 	%p<8>;
	.reg .b32 	%r<49>;
	.reg .b32 	%f<3>;
	.reg .b64 	%fd<109>;

	ld.param.f64 	%fd10, [__internal_accurate_pow_param_0];
	ld.param.f64 	%fd11, [__internal_accurate_pow_param_1];
	{
	.reg .b32 %temp; 
	mov.b64 	{%temp, %r46}, %fd10;
	}
	{
	.reg .b32 %temp; 
	mov.b64 	{%r45, %temp}, %fd10;
	}
	shr.u32 	%r47, %r46, 20;
	setp.gt.u32 	%p1, %r46, 1048575;
	@%p1 bra 	$L__BB1_2;
	mul.f64 	%fd12, %fd10, 0d4350000000000000;
	{
	.reg .b32 %temp; 
	mov.b64 	{%temp, %r46}, %fd12;
	}
	{
	.reg .b32 %temp; 
	mov.b64 	{%r45, %temp}, %fd12;
	}
	shr.u32 	%r16, %r46, 20;
	add.s32 	%r47, %r16, -54;
$L__BB1_2:
	add.s32 	%r48, %r47, -1023;
	and.b32  	%r17, %r46, -2146435073;
	or.b32  	%r18, %r17, 1072693248;
	mov.b64 	%fd107, {%r45, %r18};
	setp.lt.u32 	%p2, %r18, 1073127583;
	@%p2 bra 	$L__BB1_4;
	{
	.reg .b32 %temp; 
	mov.b64 	{%r19, %temp}, %fd107;
	}
	{
	.reg .b32 %temp; 
	mov.b64 	{%temp, %r20}, %fd107;
	}
	add.s32 	%r21, %r20, -1048576;
	mov.b64 	%fd107, {%r19, %r21};
	add.s32 	%r48, %r47, -1022;
$L__BB1_4:
	add.f64 	%fd13, %fd107, 0dBFF0000000000000;
	add.f64 	%fd14, %fd107, 0d3FF0000000000000;
	rcp.approx.ftz.f64 	%fd15, %fd14;
	neg.f64 	%fd16, %fd14;
	fma.rn.f64 	%fd17, %fd16, %fd15, 0d3FF0000000000000;
	fma.rn.f64 	%fd18, %fd17, %fd17, %fd17;
	fma.rn.f64 	%fd19, %fd18, %fd15, %fd15;
	mul.f64 	%fd20, %fd13, %fd19;
	fma.rn.f64 	%fd21, %fd13, %fd19, %fd20;
	mul.f64 	%fd22, %fd21, %fd21;
	fma.rn.f64 	%fd23, %fd22, 0d3EB0F5FF7D2CAFE2, 0d3ED0F5D241AD3B5A;
	fma.rn.f64 	%fd24, %fd23, %fd22, 0d3EF3B20A75488A3F;
	fma.rn.f64 	%fd25, %fd24, %fd22, 0d3F1745CDE4FAECD5;
	fma.rn.f64 	%fd26, %fd25, %fd22, 0d3F3C71C7258A578B;
	fma.rn.f64 	%fd27, %fd26, %fd22, 0d3F6249249242B910;
	fma.rn.f64 	%fd28, %fd27, %fd22, 0d3F89999999999DFB;
	sub.f64 	%fd29, %fd13, %fd21;
	add.f64 	%fd30, %fd29, %fd29;
	neg.f64 	%fd31, %fd21;
	fma.rn.f64 	%fd32, %fd31, %fd13, %fd30;
	mul.f64 	%fd33, %fd19, %fd32;
	fma.rn.f64 	%fd34, %fd22, %fd28, 0d3FB5555555555555;
	mov.f64 	%fd35, 0d3FB5555555555555;
	sub.f64 	%fd36, %fd35, %fd34;
	fma.rn.f64 	%fd37, %fd22, %fd28, %fd36;
	add.f64 	%fd38, %fd37, 0dBC46A4CB00B9E7B0;
	add.f64 	%fd39, %fd34, %fd38;
	sub.f64 	%fd40, %fd34, %fd39;
	add.f64 	%fd41, %fd38, %fd40;
	mul.rn.f64 	%fd42, %fd21, %fd21;
	neg.f64 	%fd43, %fd42;
	fma.rn.f64 	%fd44, %fd21, %fd21, %fd43;
	{
	.reg .b32 %temp; 
	mov.b64 	{%r22, %temp}, %fd33;
	}
	{
	.reg .b32 %temp; 
	mov.b64 	{%temp, %r23}, %fd33;
	}
	add.s32 	%r24, %r23, 1048576;
	mov.b64 	%fd45, {%r22, %r24};
	fma.rn.f64 	%fd46, %fd21, %fd45, %fd44;
	mul.rn.f64 	%fd47, %fd42, %fd21;
	neg.f64 	%fd48, %fd47;
	fma.rn.f64 	%fd49, %fd42, %fd21, %fd48;
	fma.rn.f64 	%fd50, %fd42, %fd33, %fd49;
	fma.rn.f64 	%fd51, %fd46, %fd21, %fd50;
	mul.rn.f64 	%fd52, %fd39, %fd47;
	neg.f64 	%fd53, %fd52;
	fma.rn.f64 	%fd54, %fd39, %fd47, %fd53;
	fma.rn.f64 	%fd55, %fd39, %fd51, %fd54;
	fma.rn.f64 	%fd56, %fd41, %fd47, %fd55;
	add.f64 	%fd57, %fd52, %fd56;
	sub.f64 	%fd58, %fd52, %fd57;
	add.f64 	%fd59, %fd56, %fd58;
	add.f64 	%fd60, %fd21, %fd57;
	sub.f64 	%fd61, %fd21, %fd60;
	add.f64 	%fd62, %fd57, %fd61;
	add.f64 	%fd63, %fd59, %fd62;
	add.f64 	%fd64, %fd33, %fd63;
	add.f64 	%fd65, %fd60, %fd64;
	sub.f64 	%fd66, %fd60, %fd65;
	add.f64 	%fd67, %fd64, %fd66;
	xor.b32  	%r25, %r48, -2147483648;
	mov.b32 	%r26, 1127219200;
	mov.b64 	%fd68, {%r25, %r26};
	mov.b32 	%r27, -2147483648;
	mov.b64 	%fd69, {%r27, %r26};
	sub.f64 	%fd70, %fd68, %fd69;
	fma.rn.f64 	%fd71, %fd70, 0d3FE62E42FEFA39EF, %fd65;
	fma.rn.f64 	%fd72, %fd70, 0dBFE62E42FEFA39EF, %fd71;
	sub.f64 	%fd73, %fd72, %fd65;
	sub.f64 	%fd74, %fd67, %fd73;
	fma.rn.f64 	%fd75, %fd70, 0d3C7ABC9E3B39803F, %fd74;
	add.f64 	%fd76, %fd71, %fd75;
	sub.f64 	%fd77, %fd71, %fd76;
	add.f64 	%fd78, %fd75, %fd77;
	{
	.reg .b32 %temp; 
	mov.b64 	{%temp, %r28}, %fd11;
	}
	{
	.reg .b32 %temp; 
	mov.b64 	{%r29, %temp}, %fd11;
	}
	shl.b32 	%r30, %r28, 1;
	setp.gt.u32 	%p3, %r30, -33554433;
	and.b32  	%r31, %r28, -15728641;
	selp.b32 	%r32, %r31, %r28, %p3;
	mov.b64 	%fd79, {%r29, %r32};
	mul.rn.f64 	%fd80, %fd76, %fd79;
	neg.f64 	%fd81, %fd80;
	fma.rn.f64 	%fd82, %fd76, %fd79, %fd81;
	fma.rn.f64 	%fd83, %fd78, %fd79, %fd82;
	add.f64 	%fd4, %fd80, %fd83;
	sub.f64 	%fd84, %fd80, %fd4;
	add.f64 	%fd5, %fd83, %fd84;
	fma.rn.f64 	%fd85, %fd4, 0d3FF71547652B82FE, 0d4338000000000000;
	{
	.reg .b32 %temp; 
	mov.b64 	{%r13, %temp}, %fd85;
	}
	mov.f64 	%fd86, 0dC338000000000000;
	add.rn.f64 	%fd87, %fd85, %fd86;
	fma.rn.f64 	%fd88, %fd87, 0dBFE62E42FEFA39EF, %fd4;
	fma.rn.f64 	%fd89, %fd87, 0dBC7ABC9E3B39803F, %fd88;
	fma.rn.f64 	%fd90, %fd89, 0d3E5ADE1569CE2BDF, 0d3E928AF3FCA213EA;
	fma.rn.f64 	%fd91, %fd90, %fd89, 0d3EC71DEE62401315;
	fma.rn.f64 	%fd92, %fd91, %fd89, 0d3EFA01997C89EB71;
	fma.rn.f64 	%fd93, %fd92, %fd89, 0d3F2A01A014761F65;
	fma.rn.f64 	%fd94, %fd93, %fd89, 0d3F56C16C1852B7AF;
	fma.rn.f64 	%fd95, %fd94, %fd89, 0d3F81111111122322;
	fma.rn.f64 	%fd96, %fd95, %fd89, 0d3FA55555555502A1;
	fma.rn.f64 	%fd97, %fd96, %fd89, 0d3FC5555555555511;
	fma.rn.f64 	%fd98, %fd97, %fd89, 0d3FE000000000000B;
	fma.rn.f64 	%fd99, %fd98, %fd89, 0d3FF0000000000000;
	fma.rn.f64 	%fd100, %fd99, %fd89, 0d3FF0000000000000;
	{
	.reg .b32 %temp; 
	mov.b64 	{%r14, %temp}, %fd100;
	}
	{
	.reg .b32 %temp; 
	mov.b64 	{%temp, %r15}, %fd100;
	}
	shl.b32 	%r33, %r13, 20;
	add.s32 	%r34, %r33, %r15;
	mov.b64 	%fd108, {%r14, %r34};
	{
	.reg .b32 %temp; 
	mov.b64 	{%temp, %r35}, %fd4;
	}
	mov.b32 	%f2, %r35;
	abs.f32 	%f1, %f2;
	setp.lt.f32 	%p4, %f1, 0f4086232B;
	@%p4 bra 	$L__BB1_7;
	setp.lt.f64 	%p5, %fd4, 0d0000000000000000;
	add.f64 	%fd101, %fd4, 0d7FF0000000000000;
	selp.f64 	%fd108, 0d0000000000000000, %fd101, %p5;
	setp.geu.f32 	%p6, %f1, 0f40874800;
	@%p6 bra 	$L__BB1_7;
	shr.u32 	%r36, %r13, 31;
	add.s32 	%r37, %r13, %r36;
	shr.s32 	%r38, %r37, 1;
	shl.b32 	%r39, %r38, 20;
	add.s32 	%r40, %r15, %r39;
	mov.b64 	%fd102, {%r14, %r40};
	sub.s32 	%r41, %r13, %r38;
	shl.b32 	%r42, %r41, 20;
	add.s32 	%r43, %r42, 1072693248;
	mov.b32 	%r44, 0;
	mov.b64 	%fd103, {%r44, %r43};
	mul.f64 	%fd108, %fd103, %fd102;
$L__BB1_7:
	abs.f64 	%fd104, %fd108;
	setp.eq.f64 	%p7, %fd104, 0d7FF0000000000000;
	fma.rn.f64 	%fd105, %fd108, %fd5, %fd108;
	selp.f64 	%fd106, %fd108, %fd105, %p7;
	st.param.f64 	[func_retval0], %fd106;
	ret;

}


// ===== COMPILED SASS (sm_100) =====

	.target	sm_100

	.elftype	@"ET_EXEC"


//--------------------- .note.nv.tkinfo           --------------------------
	.section	.note.nv.tkinfo,"",@"SHT_NOTE"
	.sectionflags	@"SHF_NOTE_NV_TKINFO"
	.tkinfo
        /*0018*/ 	.word	0x00000002
        /*0030*/ 	.string	""
        /*0030*/ 	.string	"ptxas"
        /*0030*/ 	.string	"Cuda compilation tools, release 13.0, V13.0.88"
        /*0030*/ 	.string	"Build cuda_13.0.r13.0/compiler.36424714_0"
        /*0030*/ 	.string	"-arch sm_100 -m 64 "



//--------------------- .note.nv.cuinfo           --------------------------
	.section	.note.nv.cuinfo,"",@"SHT_NOTE"
	.sectionflags	@"SHF_NOTE_NV_CUINFO"
        /*0018*/ 	.short	0x0002
        /*001a*/ 	.short	0x0064
        /*001c*/ 	.short	0x0082
	.zero		2


//--------------------- .nv.info                  --------------------------
	.section	.nv.info,"",@"SHT_CUDA_INFO"
	.align	4


	//----- nvinfo : EIATTR_REGCOUNT
	.align		4
        /*0000*/ 	.byte	0x04, 0x2f
        /*0002*/ 	.short	(.L_1 - .L_0)
	.align		4
.L_0:
        /*0004*/ 	.word	index@(_Z23_cuda_parallel_DisariumiPiS_)
        /*0008*/ 	.word	0x00000025


	//----- nvinfo : EIATTR_FRAME_SIZE
	.align		4
.L_1:
        /*000c*/ 	.byte	0x04, 0x11
        /*000e*/ 	.short	(.L_3 - .L_2)
	.align		4
.L_2:
        /*0010*/ 	.word	index@($_Z23_cuda_parallel_DisariumiPiS_$__internal_accurate_pow)
        /*0014*/ 	.word	0x00000000


	//----- nvinfo : EIATTR_FRAME_SIZE
	.align		4
.L_3:
        /*0018*/ 	.byte	0x04, 0x11
        /*001a*/ 	.short	(.L_5 - .L_4)
	.align		4
.L_4:
        /*001c*/ 	.word	index@(_Z23_cuda_parallel_DisariumiPiS_)
        /*0020*/ 	.word	0x00000000


	//----- nvinfo : EIATTR_MIN_STACK_SIZE
	.align		4
.L_5:
        /*0024*/ 	.byte	0x04, 0x12
        /*0026*/ 	.short	(.L_7 - .L_6)
	.align		4
.L_6:
        /*0028*/ 	.word	index@(_Z23_cuda_parallel_DisariumiPiS_)
        /*002c*/ 	.word	0x00000000
.L_7:


//--------------------- .nv.compat                --------------------------
	.section	.nv.compat,"",@"SHT_CUDA_COMPAT_INFO"
	.align	4
        /*0000*/ 	.byte	0x02, 0x09, 0x00, 0x00, 0x02, 0x02, 0x01, 0x00, 0x02, 0x05, 0x05, 0x00, 0x03, 0x07, 0x01, 0x01
        /*0010*/ 	.byte	0x02, 0x03, 0x00, 0x00, 0x02, 0x06, 0x01, 0x00, 0x04, 0x0b, 0x08, 0x00, 0x01, 0x00, 0x00, 0x00
        /*0020*/ 	.byte	0x00, 0x00, 0x00, 0x00


//--------------------- .nv.info._Z23_cuda_parallel_DisariumiPiS_ --------------------------
	.section	.nv.info._Z23_cuda_parallel_DisariumiPiS_,"",@"SHT_CUDA_INFO"
	.sectionflags	@""
	.align	4


	//----- nvinfo : EIATTR_CUDA_API_VERSION
	.align		4
        /*0000*/ 	.byte	0x04, 0x37
        /*0002*/ 	.short	(.L_9 - .L_8)
.L_8:
        /*0004*/ 	.word	0x00000082


	//----- nvinfo : EIATTR_KPARAM_INFO
	.align		4
.L_9:
        /*0008*/ 	.byte	0x04, 0x17
        /*000a*/ 	.short	(.L_11 - .L_10)
.L_10:
        /*000c*/ 	.word	0x00000000
        /*0010*/ 	.short	0x0002
        /*0012*/ 	.short	0x0010
        /*0014*/ 	.byte	0x00, 0xf5, 0x21, 0x00


	//----- nvinfo : EIATTR_KPARAM_INFO
	.align		4
.L_11:
        /*0018*/ 	.byte	0x04, 0x17
        /*001a*/ 	.short	(.L_13 - .L_12)
.L_12:
        /*001c*/ 	.word	0x00000000
        /*0020*/ 	.short	0x0001
        /*0022*/ 	.short	0x0008
        /*0024*/ 	.byte	0x00, 0xf5, 0x21, 0x00


	//----- nvinfo : EIATTR_KPARAM_INFO
	.align		4
.L_13:
        /*0028*/ 	.byte	0x04, 0x17
        /*002a*/ 	.short	(.L_15 - .L_14)
.L_14:
        /*002c*/ 	.word	0x00000000
        /*0030*/ 	.short	0x0000
        /*0032*/ 	.short	0x0000
        /*0034*/ 	.byte	0x00, 0xf0, 0x11, 0x00


	//----- nvinfo : EIATTR_SPARSE_MMA_MASK
	.align		4
.L_15:
        /*0038*/ 	.byte	0x03, 0x50
        /*003a*/ 	.short	0x0000


	//----- nvinfo : EIATTR_MAXREG_COUNT
	.align		4
        /*003c*/ 	.byte	0x03, 0x1b
        /*003e*/ 	.short	0x00ff


	//----- nvinfo : EIATTR_NUM_BARRIERS
	.align		4
        /*0040*/ 	.byte	0x02, 0x4c
        /*0042*/ 	.byte	0x01
	.zero		1


	//----- nvinfo : EIATTR_MERCURY_ISA_VERSION
	.align		4
        /*0044*/ 	.byte	0x03, 0x5f
        /*0046*/ 	.short	0x0101


	//----- nvinfo : EIATTR_VRC_CTA_INIT_COUNT
	.align		4
        /*0048*/ 	.byte	0x02, 0x4a
	.zero		1
	.zero		1


	//----- nvinfo : EIATTR_EXIT_INSTR_OFFSETS
	.align		4
        /*004c*/ 	.byte	0x04, 0x1c
        /*004e*/ 	.short	(.L_17 - .L_16)


	//   ....[0]....
.L_16:
        /*0050*/ 	.word	0x00000070


	//   ....[1]....
        /*0054*/ 	.word	0x00000600


	//----- nvinfo : EIATTR_CRS_STACK_SIZE
	.align		4
.L_17:
        /*0058*/ 	.byte	0x04, 0x1e
        /*005a*/ 	.short	(.L_19 - .L_18)
.L_18:
        /*005c*/ 	.word	0x00000000


	//----- nvinfo : EIATTR_CBANK_PARAM_SIZE
	.align		4
.L_19:
        /*0060*/ 	.byte	0x03, 0x19
        /*0062*/ 	.short	0x0018


	//----- nvinfo : EIATTR_PARAM_CBANK
	.align		4
        /*0064*/ 	.byte	0x04, 0x0a
        /*0066*/ 	.short	(.L_21 - .L_20)
	.align		4
.L_20:
        /*0068*/ 	.word	index@(.nv.constant0._Z23_cuda_parallel_DisariumiPiS_)
        /*006c*/ 	.short	0x0380
        /*006e*/ 	.short	0x0018


	//----- nvinfo : EIATTR_SW_WAR
	.align		4
.L_21:
        /*0070*/ 	.byte	0x04, 0x36
        /*0072*/ 	.short	(.L_23 - .L_22)
.L_22:
        /*0074*/ 	.word	0x00000008
.L_23:


//--------------------- .nv.callgraph             --------------------------
	.section	.nv.callgraph,"",@"SHT_CUDA_CALLGRAPH"
	.align	4
	.sectionentsize	8
	.align		4
        /*0000*/ 	.word	0x00000000
	.align		4
        /*0004*/ 	.word	0xffffffff
	.align		4
        /*0008*/ 	.word	0x00000000
	.align		4
        /*000c*/ 	.word	0xfffffffe
	.align		4
        /*0010*/ 	.word	0x00000000
	.align		4
        /*0014*/ 	.word	0xfffffffd
	.align		4
        /*0018*/ 	.word	0x00000000
	.align		4
        /*001c*/ 	.word	0xfffffffc


//--------------------- .text._Z23_cuda_parallel_DisariumiPiS_ --------------------------
	.section	.text._Z23_cuda_parallel_DisariumiPiS_,"ax",@progbits
	.align	128
        .global         _Z23_cuda_parallel_DisariumiPiS_
        .type           _Z23_cuda_parallel_DisariumiPiS_,@function
        .size           _Z23_cuda_parallel_DisariumiPiS_,(.L_x_11 - _Z23_cuda_parallel_DisariumiPiS_)
        .other          _Z23_cuda_parallel_DisariumiPiS_,@"STO_CUDA_ENTRY STV_DEFAULT"
_Z23_cuda_parallel_DisariumiPiS_:
.text._Z23_cuda_parallel_DisariumiPiS_:
[----:B------:R-:W-:Y:S01]  /*0000*/  LDC R1, c[0x0][0x37c] ;  /* 0x0000df00ff017b82 */ /* 0x000fe20000000800 */
[----:B------:R-:W0:Y:S07]  /*0010*/  S2R R2, SR_TID.X ;  /* 0x0000000000027919 */ /* 0x000e2e0000002100 */
[----:B------:R-:W0:Y:S01]  /*0020*/  S2UR UR4, SR_CTAID.X ;  /* 0x00000000000479c3 */ /* 0x000e220000002500 */
[----:B------:R-:W1:Y:S07]  /*0030*/  LDCU UR5, c[0x0][0x380] ;  /* 0x00007000ff0577ac */ /* 0x000e6e0008000800 */
[----:B------:R-:W0:Y:S02]  /*0040*/  LDC R3, c[0x0][0x360] ;  /* 0x0000d800ff037b82 */ /* 0x000e240000000800 */
[----:B0-----:R-:W-:-:S05]  /*0050*/  IMAD R2, R3, UR4, R2 ;  /* 0x0000000403027c24 */ /* 0x001fca000f8e0202 */
[----:B-1----:R-:W-:-:S13]  /*0060*/  ISETP.GE.AND P0, PT, R2, UR5, PT ;  /* 0x0000000502007c0c */ /* 0x002fda000bf06270 */
[----:B------:R-:W-:Y:S05]  /*0070*/  @P0 EXIT ;  /* 0x000000000000094d */ /* 0x000fea0003800000 */
[----:B------:R-:W0:Y:S01]  /*0080*/  LDCU UR4, c[0x0][0x370] ;  /* 0x00006e00ff0477ac */ /* 0x000e220008000800 */
[----:B------:R-:W1:Y:S01]  /*0090*/  LDCU.64 UR6, c[0x0][0x358] ;  /* 0x00006b00ff0677ac */ /* 0x000e620008000a00 */
[----:B0-----:R-:W-:-:S07]  /*00a0*/  IMAD R3, R3, UR4, RZ ;  /* 0x0000000403037c24 */ /* 0x001fce000f8e02ff */
.L_x_8:
[----:B0-----:R-:W0:Y:S01]  /*00b0*/  LDC.64 R8, c[0x0][0x388] ;  /* 0x0000e200ff087b82 */ /* 0x001e220000000a00 */
[----:B------:R-:W2:Y:S01]  /*00c0*/  LDCU UR4, c[0x0][0x380] ;  /* 0x00007000ff0477ac */ /* 0x000ea20008000800 */
[----:B0-----:R-:W-:-:S05]  /*00d0*/  IMAD.WIDE R8, R2, 0x4, R8 ;  /* 0x0000000402087825 */ /* 0x001fca00078e0208 */
[----:B-1----:R-:W3:Y:S01]  /*00e0*/  LDG.E R4, desc[UR6][R8.64] ;  /* 0x0000000608047981 */ /* 0x002ee2000c1e1900 */
[--C-:B------:R-:W-:Y:S01]  /*00f0*/  IMAD.MOV.U32 R5, RZ, RZ, R2.reuse ;  /* 0x000000ffff057224 */ /* 0x100fe200078e0002 */
[----:B------:R-:W-:Y:S01]  /*0100*/  BSSY.RECONVERGENT B0, `(.L_x_0) ;  /* 0x0000010000007945 */ /* 0x000fe20003800200 */
[----:B------:R-:W-:Y:S02]  /*0110*/  IMAD.IADD R2, R3, 0x1, R2 ;  /* 0x0000000103027824 */ /* 0x000fe400078e0202 */
[----:B------:R-:W-:-:S03]  /*0120*/  IMAD.MOV.U32 R6, RZ, RZ, RZ ;  /* 0x000000ffff067224 */ /* 0x000fc600078e00ff */
[----:B--2---:R-:W-:Y:S02]  /*0130*/  ISETP.GE.AND P1, PT, R2, UR4, PT ;  /* 0x0000000402007c0c */ /* 0x004fe4000bf26270 */
[C---:B---3--:R-:W-:Y:S02]  /*0140*/  ISETP.NE.AND P0, PT, R4.reuse, RZ, PT ;  /* 0x000000ff0400720c */ /* 0x048fe40003f05270 */
[----:B------:R-:W-:-:S11]  /*0150*/  ISETP.NE.AND P2, PT, R4, RZ, PT ;  /* 0x000000ff0400720c */ /* 0x000fd60003f45270 */
[----:B------:R-:W-:Y:S05]  /*0160*/  @!P0 BRA `(.L_x_1) ;  /* 0x0000000000248947 */ /* 0x000fea0003800000 */
[----:B------:R-:W-:Y:S02]  /*0170*/  IMAD.MOV.U32 R6, RZ, RZ, RZ ;  /* 0x000000ffff067224 */ /* 0x000fe400078e00ff */
[----:B------:R-:W-:-:S07]  /*0180*/  IMAD.MOV.U32 R0, RZ, RZ, R4 ;  /* 0x000000ffff007224 */ /* 0x000fce00078e0004 */
.L_x_2:
[C---:B------:R-:W-:Y:S02]  /*0190*/  VIADD R8, R0.reuse, 0x9 ;  /* 0x0000000900087836 */ /* 0x040fe40000000000 */
[----:B------:R-:W-:-:S03]  /*01a0*/  IMAD.HI R7, R0, 0x66666667, RZ ;  /* 0x6666666700077827 */ /* 0x000fc600078e02ff */
[----:B------:R-:W-:Y:S01]  /*01b0*/  ISETP.GE.U32.AND P0, PT, R8, 0x13, PT ;  /* 0x000000130800780c */ /* 0x000fe20003f06070 */
[----:B------:R-:W-:Y:S01]  /*01c0*/  VIADD R6, R6, 0x1 ;  /* 0x0000000106067836 */ /* 0x000fe20000000000 */
[----:B------:R-:W-:-:S04]  /*01d0*/  SHF.R.U32.HI R0, RZ, 0x1f, R7 ;  /* 0x0000001fff007819 */ /* 0x000fc80000011607 */
[----:B------:R-:W-:-:S07]  /*01e0*/  LEA.HI.SX32 R0, R7, R0, 0x1e ;  /* 0x0000000007007211 */ /* 0x000fce00078ff2ff */
[----:B------:R-:W-:Y:S05]  /*01f0*/  @P0 BRA `(.L_x_2) ;  /* 0xfffffffc00e40947 */ /* 0x000fea000383ffff */
.L_x_1:
[----:B------:R-:W-:Y:S05]  /*0200*/  BSYNC.RECONVERGENT B0 ;  /* 0x0000000000007941 */ /* 0x000fea0003800200 */
.L_x_0:
[----:B------:R-:W-:Y:S01]  /*0210*/  IMAD.MOV.U32 R7, RZ, RZ, RZ ;  /* 0x000000ffff077224 */ /* 0x000fe200078e00ff */
[----:B------:R-:W-:Y:S06]  /*0220*/  @!P2 BRA `(.L_x_3) ;  /* 0x0000000000d4a947 */ /* 0x000fec0003800000 */
[----:B------:R-:W-:Y:S02]  /*0230*/  IMAD.MOV.U32 R7, RZ, RZ, RZ ;  /* 0x000000ffff077224 */ /* 0x000fe400078e00ff */
[----:B------:R-:W-:-:S07]  /*0240*/  IMAD.MOV.U32 R30, RZ, RZ, R4 ;  /* 0x000000ffff1e7224 */ /* 0x000fce00078e0004 */
.L_x_7:
[----:B0-----:R-:W0:Y:S01]  /*0250*/  I2F.F64 R8, R6 ;  /* 0x0000000600087312 */ /* 0x001e220000201c00 */
[----:B------:R-:W-:Y:S01]  /*0260*/  IMAD.HI R31, R30, 0x66666667, RZ ;  /* 0x666666671e1f7827 */ /* 0x000fe200078e02ff */
[----:B------:R-:W-:Y:S01]  /*0270*/  BSSY.RECONVERGENT B0, `(.L_x_4) ;  /* 0x000000e000007945 */ /* 0x000fe20003800200 */
[----:B0-----:R-:W-:-:S04]  /*0280*/  SHF.R.U32.HI R0, RZ, 0x14, R9 ;  /* 0x00000014ff007819 */ /* 0x001fc80000011609 */
[----:B------:R-:W-:Y:S02]  /*0290*/  LOP3.LUT R10, R0, 0x7ff, RZ, 0xc0, !PT ;  /* 0x000007ff000a7812 */ /* 0x000fe400078ec0ff */
[----:B------:R-:W-:-:S03]  /*02a0*/  SHF.R.U32.HI R0, RZ, 0x1f, R31 ;  /* 0x0000001fff007819 */ /* 0x000fc6000001161f */
[----:B------:R-:W-:Y:S01]  /*02b0*/  VIADD R11, R10, 0xfffffc0c ;  /* 0xfffffc0c0a0b7836 */ /* 0x000fe20000000000 */
[----:B------:R-:W-:Y:S02]  /*02c0*/  LEA.HI.SX32 R31, R31, R0, 0x1e ;  /* 0x000000001f1f7211 */ /* 0x000fe400078ff2ff */
[----:B------:R-:W-:Y:S02]  /*02d0*/  MOV R0, 0x350 ;  /* 0x0000035000007802 */ /* 0x000fe40000000f00 */
[CC--:B------:R-:W-:Y:S01]  /*02e0*/  SHF.L.U32 R32, R8.reuse, R11.reuse, RZ ;  /* 0x0000000b08207219 */ /* 0x0c0fe200000006ff */
[----:B------:R-:W-:Y:S01]  /*02f0*/  IMAD R33, R31, -0xa, R30 ;  /* 0xfffffff61f217824 */ /* 0x000fe200078e021e */
[----:B------:R-:W-:Y:S02]  /*0300*/  SHF.L.U64.HI R34, R8, R11, R9 ;  /* 0x0000000b08227219 */ /* 0x000fe40000010209 */
[----:B------:R-:W-:Y:S01]  /*0310*/  ISETP.NE.U32.AND P0, PT, R32, RZ, PT ;  /* 0x000000ff2000720c */ /* 0x000fe20003f05070 */
[----:B-1----:R0:W1:Y:S03]  /*0320*/  I2F.F64 R10, R33 ;  /* 0x00000021000a7312 */ /* 0x0020660000201c00 */
[----:B------:R-:W-:-:S13]  /*0330*/  ISETP.NE.AND.EX P0, PT, R34, -0x80000000, PT, P0 ;  /* 0x800000002200780c */ /* 0x000fda0003f05300 */
[----:B01----:R-:W-:Y:S05]  /*0340*/  CALL.REL.NOINC `($_Z23_cuda_parallel_DisariumiPiS_$__internal_accurate_pow) ;  /* 0x0000000000b07944 */ /* 0x003fea0003c00000 */
[----:B------:R-:W-:Y:S05]  /*0350*/  BSYNC.RECONVERGENT B0 ;  /* 0x0000000000007941 */ /* 0x000fea0003800200 */
.L_x_4:
[----:B------:R-:W-:Y:S01]  /*0360*/  IMAD.MOV.U32 R12, RZ, RZ, R15 ;  /* 0x000000ffff0c7224 */ /* 0x000fe200078e000f */
[----:B------:R-:W-:Y:S01]  /*0370*/  ISETP.GE.AND P2, PT, R11, RZ, PT ;  /* 0x000000ff0b00720c */ /* 0x000fe20003f46270 */
[----:B------:R-:W-:Y:S01]  /*0380*/  IMAD.MOV.U32 R13, RZ, RZ, R16 ;  /* 0x000000ffff0d7224 */ /* 0x000fe200078e0010 */
[----:B------:R-:W-:Y:S05]  /*0390*/  BSSY.RECONVERGENT B0, `(.L_x_5) ;  /* 0x0000010000007945 */ /* 0x000fea0003800200 */
[----:B------:R-:W-:-:S10]  /*03a0*/  DADD R12, -RZ, -R12 ;  /* 0x00000000ff0c7229 */ /* 0x000fd4000000090c */
[-C--:B------:R-:W-:Y:S02]  /*03b0*/  FSEL R12, R12, R15.reuse, !P0 ;  /* 0x0000000f0c0c7208 */ /* 0x080fe40004000000 */
[-C--:B------:R-:W-:Y:S02]  /*03c0*/  FSEL R13, R13, R16.reuse, !P0 ;  /* 0x000000100d0d7208 */ /* 0x080fe40004000000 */
[----:B------:R-:W-:Y:S02]  /*03d0*/  ISETP.NE.AND P0, PT, R33, RZ, PT ;  /* 0x000000ff2100720c */ /* 0x000fe40003f05270 */
[----:B------:R-:W-:Y:S02]  /*03e0*/  FSEL R12, R12, R15, !P2 ;  /* 0x0000000f0c0c7208 */ /* 0x000fe40005000000 */
[----:B------:R-:W-:-:S09]  /*03f0*/  FSEL R13, R13, R16, !P2 ;  /* 0x000000100d0d7208 */ /* 0x000fd20005000000 */
[----:B------:R-:W-:Y:S05]  /*0400*/  @P0 BRA `(.L_x_6) ;  /* 0x0000000000200947 */ /* 0x000fea0003800000 */
[----:B------:R-:W-:Y:S01]  /*0410*/  ISETP.NE.U32.AND P0, PT, R32, RZ, PT ;  /* 0x000000ff2000720c */ /* 0x000fe20003f05070 */
[----:B------:R-:W-:Y:S01]  /*0420*/  DSETP.NEU.AND P3, PT, |R8|, 0.5, PT ;  /* 0x3fe000000800742a */ /* 0x000fe20003f6d200 */
[----:B------:R-:W-:Y:S01]  /*0430*/  ISETP.GE.AND P2, PT, R9, RZ, PT ;  /* 0x000000ff0900720c */ /* 0x000fe20003f46270 */
[----:B------:R-:W-:Y:S01]  /*0440*/  IMAD.MOV.U32 R12, RZ, RZ, RZ ;  /* 0x000000ffff0c7224 */ /* 0x000fe200078e00ff */
[----:B------:R-:W-:-:S04]  /*0450*/  ISETP.NE.AND.EX P0, PT, R34, -0x80000000, PT, P0 ;  /* 0x800000002200780c */ /* 0x000fc80003f05300 */
[----:B------:R-:W-:-:S04]  /*0460*/  SEL R10, R11, RZ, !P0 ;  /* 0x000000ff0b0a7207 */ /* 0x000fc80004000000 */
[----:B------:R-:W-:-:S04]  /*0470*/  SEL R13, R10, RZ, P3 ;  /* 0x000000ff0a0d7207 */ /* 0x000fc80001800000 */
[----:B------:R-:W-:-:S07]  /*0480*/  @!P2 LOP3.LUT R13, R13, 0x7ff00000, RZ, 0xfc, !PT ;  /* 0x7ff000000d0da812 */ /* 0x000fce00078efcff */
.L_x_6:
[----:B------:R-:W-:Y:S05]  /*0490*/  BSYNC.RECONVERGENT B0 ;  /* 0x0000000000007941 */ /* 0x000fea0003800200 */
.L_x_5:
[----:B------:R-:W-:Y:S01]  /*04a0*/  ISETP.NE.AND P2, PT, R6, RZ, PT ;  /* 0x000000ff0600720c */ /* 0x000fe20003f45270 */
[----:B------:R-:W0:Y:S01]  /*04b0*/  I2F.F64 R8, R7 ;  /* 0x0000000700087312 */ /* 0x000e220000201c00 */
[----:B------:R-:W-:Y:S01]  /*04c0*/  ISETP.NE.AND P0, PT, R33, 0x1, PT ;  /* 0x000000012100780c */ /* 0x000fe20003f05270 */
[----:B------:R-:W-:Y:S01]  /*04d0*/  VIADD R0, R30, 0x9 ;  /* 0x000000091e007836 */ /* 0x000fe20000000000 */
[----:B------:R-:W-:Y:S01]  /*04e0*/  FSEL R10, R12, RZ, P2 ;  /* 0x000000ff0c0a7208 */ /* 0x000fe20001000000 */
[----:B------:R-:W-:Y:S01]  /*04f0*/  VIADD R6, R6, 0xffffffff ;  /* 0xffffffff06067836 */ /* 0x000fe20000000000 */
[----:B------:R-:W-:Y:S01]  /*0500*/  FSEL R12, R13, 1.875, P2 ;  /* 0x3ff000000d0c7808 */ /* 0x000fe20001000000 */
[----:B------:R-:W-:Y:S01]  /*0510*/  IMAD.MOV.U32 R30, RZ, RZ, R31 ;  /* 0x000000ffff1e7224 */ /* 0x000fe200078e001f */
[----:B------:R-:W-:Y:S02]  /*0520*/  FSEL R10, R10, RZ, P0 ;  /* 0x000000ff0a0a7208 */ /* 0x000fe40000000000 */
[----:B------:R-:W-:-:S02]  /*0530*/  FSEL R11, R12, 1.875, P0 ;  /* 0x3ff000000c0b7808 */ /* 0x000fc40000000000 */
[----:B------:R-:W-:-:S04]  /*0540*/  ISETP.GT.U32.AND P0, PT, R0, 0x12, PT ;  /* 0x000000120000780c */ /* 0x000fc80003f04070 */
[----:B0-----:R-:W-:-:S06]  /*0550*/  DADD R8, R8, R10 ;  /* 0x0000000008087229 */ /* 0x001fcc000000000a */
[----:B------:R0:W1:Y:S03]  /*0560*/  F2I.F64.TRUNC R7, R8 ;  /* 0x0000000800077311 */ /* 0x000066000030d100 */
[----:B------:R-:W-:Y:S05]  /*0570*/  @P0 BRA `(.L_x_7) ;  /* 0xfffffffc00340947 */ /* 0x000fea000383ffff */
.L_x_3:
[----:B0-----:R-:W0:Y:S01]  /*0580*/  LDC.64 R8, c[0x0][0x390] ;  /* 0x0000e400ff087b82 */ /* 0x001e220000000a00 */
[----:B-1----:R-:W-:Y:S01]  /*0590*/  ISETP.NE.AND P0, PT, R7, R4, PT ;  /* 0x000000040700720c */ /* 0x002fe20003f05270 */
[----:B------:R-:W-:Y:S05]  /*05a0*/  WARPSYNC.ALL ;  /* 0x0000000000007948 */ /* 0x000fea0003800000 */
[----:B------:R-:W-:Y:S01]  /*05b0*/  SEL R7, RZ, 0x1, P0 ;  /* 0x00000001ff077807 */ /* 0x000fe20000000000 */
[----:B0-----:R-:W-:-:S05]  /*05c0*/  IMAD.WIDE R4, R5, 0x4, R8 ;  /* 0x0000000405047825 */ /* 0x001fca00078e0208 */
[----:B------:R0:W-:Y:S01]  /*05d0*/  STG.E desc[UR6][R4.64], R7 ;  /* 0x0000000704007986 */ /* 0x0001e2000c101906 */
[----:B------:R-:W-:Y:S06]  /*05e0*/  BAR.SYNC.DEFER_BLOCKING 0x0 ;  /* 0x0000000000007b1d */ /* 0x000fec0000010000 */
[----:B------:R-:W-:Y:S05]  /*05f0*/  @!P1 BRA `(.L_x_8) ;  /* 0xfffffff800ac9947 */ /* 0x000fea000383ffff */
[----:B------:R-:W-:Y:S05]  /*0600*/  EXIT ;  /* 0x000000000000794d */ /* 0x000fea0003800000 */
        .type           $_Z23_cuda_parallel_DisariumiPiS_$__internal_accurate_pow,@function
        .size           $_Z23_cuda_parallel_DisariumiPiS_$__internal_accurate_pow,(.L_x_11 - $_Z23_cuda_parallel_DisariumiPiS_$__internal_accurate_pow)
$_Z23_cuda_parallel_DisariumiPiS_$__internal_accurate_pow:
[----:B------:R-:W-:Y:S01]  /*0610*/  DADD R28, -RZ, |R10| ;  /* 0x00000000ff1c7229 */ /* 0x000fe2000000050a */
[----:B------:R-:W-:Y:S01]  /*0620*/  IMAD.MOV.U32 R18, RZ, RZ, 0x41ad3b5a ;  /* 0x41ad3b5aff127424 */ /* 0x000fe200078e00ff */
[----:B------:R-:W-:Y:S01]  /*0630*/  UMOV UR4, 0x7d2cafe2 ;  /* 0x7d2cafe200047882 */ /* 0x000fe20000000000 */
[----:B------:R-:W-:Y:S01]  /*0640*/  IMAD.MOV.U32 R19, RZ, RZ, 0x3ed0f5d2 ;  /* 0x3ed0f5d2ff137424 */ /* 0x000fe200078e00ff */
[----:B------:R-:W-:Y:S01]  /*0650*/  UMOV UR5, 0x3eb0f5ff ;  /* 0x3eb0f5ff00057882 */ /* 0x000fe20000000000 */
[----:B------:R-:W-:Y:S01]  /*0660*/  UMOV UR8, 0x3b39803f ;  /* 0x3b39803f00087882 */ /* 0x000fe20000000000 */
[----:B------:R-:W-:-:S04]  /*0670*/  UMOV UR9, 0x3c7abc9e ;  /* 0x3c7abc9e00097882 */ /* 0x000fc80000000000 */
[----:B------:R-:W-:Y:S01]  /*0680*/  ISETP.GT.U32.AND P2, PT, R29, 0xfffff, PT ;  /* 0x000fffff1d00780c */ /* 0x000fe20003f44070 */
[----:B------:R-:W-:Y:S02]  /*0690*/  IMAD.MOV.U32 R14, RZ, RZ, R29 ;  /* 0x000000ffff0e7224 */ /* 0x000fe400078e001d */
[----:B------:R-:W-:-:S10]  /*06a0*/  IMAD.MOV.U32 R16, RZ, RZ, R28 ;  /* 0x000000ffff107224 */ /* 0x000fd400078e001c */
[----:B------:R-:W-:-:S10]  /*06b0*/  @!P2 DMUL R12, R28, 1.80143985094819840000e+16 ;  /* 0x435000001c0ca828 */ /* 0x000fd40000000000 */
[----:B------:R-:W-:Y:S02]  /*06c0*/  @!P2 IMAD.MOV.U32 R14, RZ, RZ, R13 ;  /* 0x000000ffff0ea224 */ /* 0x000fe400078e000d */
[----:B------:R-:W-:Y:S01]  /*06d0*/  @!P2 IMAD.MOV.U32 R16, RZ, RZ, R12 ;  /* 0x000000ffff10a224 */ /* 0x000fe200078e000c */
[----:B------:R-:W-:Y:S02]  /*06e0*/  SHF.R.U32.HI R12, RZ, 0x14, R29 ;  /* 0x00000014ff0c7819 */ /* 0x000fe4000001161d */
[----:B------:R-:W-:Y:S02]  /*06f0*/  LOP3.LUT R14, R14, 0x800fffff, RZ, 0xc0, !PT ;  /* 0x800fffff0e0e7812 */ /* 0x000fe400078ec0ff */
[----:B------:R-:W-:Y:S02]  /*0700*/  @!P2 LEA.HI R12, R13, 0xffffffca, RZ, 0xc ;  /* 0xffffffca0d0ca811 */ /* 0x000fe400078f60ff */
[----:B------:R-:W-:Y:S01]  /*0710*/  LOP3.LUT R17, R14, 0x3ff00000, RZ, 0xfc, !PT ;  /* 0x3ff000000e117812 */ /* 0x000fe200078efcff */
[----:B------:R-:W-:-:S02]  /*0720*/  IMAD.MOV.U32 R14, RZ, RZ, RZ ;  /* 0x000000ffff0e7224 */ /* 0x000fc400078e00ff */
[----:B------:R-:W-:Y:S01]  /*0730*/  VIADD R13, R12, 0xfffffc01 ;  /* 0xfffffc010c0d7836 */ /* 0x000fe20000000000 */
[----:B------:R-:W-:-:S13]  /*0740*/  ISETP.GE.U32.AND P3, PT, R17, 0x3ff6a09f, PT ;  /* 0x3ff6a09f1100780c */ /* 0x000fda0003f66070 */
[----:B------:R-:W-:Y:S02]  /*0750*/  @P3 VIADD R15, R17, 0xfff00000 ;  /* 0xfff00000110f3836 */ /* 0x000fe40000000000 */
[----:B------:R-:W-:Y:S02]  /*0760*/  @P3 VIADD R13, R12, 0xfffffc02 ;  /* 0xfffffc020c0d3836 */ /* 0x000fe40000000000 */
[----:B------:R-:W-:-:S03]  /*0770*/  @P3 IMAD.MOV.U32 R17, RZ, RZ, R15 ;  /* 0x000000ffff113224 */ /* 0x000fc600078e000f */
[----:B------:R-:W-:Y:S01]  /*0780*/  LOP3.LUT R12, R13, 0x80000000, RZ, 0x3c, !PT ;  /* 0x800000000d0c7812 */ /* 0x000fe200078e3cff */
[----:B------:R-:W-:Y:S02]  /*0790*/  IMAD.MOV.U32 R13, RZ, RZ, 0x43300000 ;  /* 0x43300000ff0d7424 */ /* 0x000fe400078e00ff */
[C---:B------:R-:W-:Y:S02]  /*07a0*/  DADD R22, R16.reuse, 1 ;  /* 0x3ff0000010167429 */ /* 0x040fe40000000000 */
[----:B------:R-:W-:-:S04]  /*07b0*/  DADD R16, R16, -1 ;  /* 0xbff0000010107429 */ /* 0x000fc80000000000 */
[----:B------:R-:W0:Y:S02]  /*07c0*/  MUFU.RCP64H R15, R23 ;  /* 0x00000017000f7308 */ /* 0x000e240000001800 */
[----:B0-----:R-:W-:-:S08]  /*07d0*/  DFMA R20, -R22, R14, 1 ;  /* 0x3ff000001614742b */ /* 0x001fd0000000010e */
[----:B------:R-:W-:-:S08]  /*07e0*/  DFMA R20, R20, R20, R20 ;  /* 0x000000141414722b */ /* 0x000fd00000000014 */
[----:B------:R-:W-:-:S08]  /*07f0*/  DFMA R20, R14, R20, R14 ;  /* 0x000000140e14722b */ /* 0x000fd0000000000e */
[----:B------:R-:W-:-:S08]  /*0800*/  DMUL R14, R16, R20 ;  /* 0x00000014100e7228 */ /* 0x000fd00000000000 */
[----:B------:R-:W-:-:S08]  /*0810*/  DFMA R14, R16, R20, R14 ;  /* 0x00000014100e722b */ /* 0x000fd0000000000e */
[----:B------:R-:W-:-:S08]  /*0820*/  DMUL R24, R14, R14 ;  /* 0x0000000e0e187228 */ /* 0x000fd00000000000 */
[----:B------:R-:W-:Y:S01]  /*0830*/  DFMA R18, R24, UR4, R18 ;  /* 0x0000000418127c2b */ /* 0x000fe20008000012 */
[----:B------:R-:W-:Y:S01]  /*0840*/  UMOV UR4, 0x75488a3f ;  /* 0x75488a3f00047882 */ /* 0x000fe20000000000 */
[----:B------:R-:W-:-:S06]  /*0850*/  UMOV UR5, 0x3ef3b20a ;  /* 0x3ef3b20a00057882 */ /* 0x000fcc0000000000 */
[----:B------:R-:W-:Y:S01]  /*0860*/  DFMA R22, R24, R18, UR4 ;  /* 0x0000000418167e2b */ /* 0x000fe20008000012 */
[----:B------:R-:W-:Y:S01]  /*0870*/  UMOV UR4, 0xe4faecd5 ;  /* 0xe4faecd500047882 */ /* 0x000fe20000000000 */
[----:B------:R-:W-:Y:S01]  /*0880*/  UMOV UR5, 0x3f1745cd ;  /* 0x3f1745cd00057882 */ /* 0x000fe20000000000 */
[----:B------:R-:W-:-:S05]  /*0890*/  DADD R18, R16, -R14 ;  /* 0x0000000010127229 */ /* 0x000fca000000080e */
[----:B------:R-:W-:Y:S01]  /*08a0*/  DFMA R22, R24, R22, UR4 ;  /* 0x0000000418167e2b */ /* 0x000fe20008000016 */
[----:B------:R-:W-:Y:S01]  /*08b0*/  UMOV UR4, 0x258a578b ;  /* 0x258a578b00047882 */ /* 0x000fe20000000000 */
[----:B------:R-:W-:Y:S01]  /*08c0*/  UMOV UR5, 0x3f3c71c7 ;  /* 0x3f3c71c700057882 */ /* 0x000fe20000000000 */
[----:B------:R-:W-:-:S05]  /*08d0*/  DADD R18, R18, R18 ;  /* 0x0000000012127229 */ /* 0x000fca0000000012 */
[----:B------:R-:W-:Y:S01]  /*08e0*/  DFMA R22, R24, R22, UR4 ;  /* 0x0000000418167e2b */ /* 0x000fe20008000016 */
[----:B------:R-:W-:Y:S01]  /*08f0*/  UMOV UR4, 0x9242b910 ;  /* 0x9242b91000047882 */ /* 0x000fe20000000000 */
[----:B------:R-:W-:Y:S01]  /*0900*/  UMOV UR5, 0x3f624924 ;  /* 0x3f62492400057882 */ /* 0x000fe20000000000 */
[----:B------:R-:W-:-:S05]  /*0910*/  DFMA R18, R16, -R14, R18 ;  /* 0x8000000e1012722b */ /* 0x000fca0000000012 */
[----:B------:R-:W-:Y:S01]  /*0920*/  DFMA R22, R24, R22, UR4 ;  /* 0x0000000418167e2b */ /* 0x000fe20008000016 */
[----:B------:R-:W-:Y:S01]  /*0930*/  UMOV UR4, 0x99999dfb ;  /* 0x99999dfb00047882 */ /* 0x000fe20000000000 */
[----:B------:R-:W-:Y:S01]  /*0940*/  UMOV UR5, 0x3f899999 ;  /* 0x3f89999900057882 */ /* 0x000fe20000000000 */
[----:B------:R-:W-:Y:S02]  /*0950*/  DMUL R18, R20, R18 ;  /* 0x0000001214127228 */ /* 0x000fe40000000000 */
[----:B------:R-:W-:-:S03]  /*0960*/  DMUL R20, R14, R14 ;  /* 0x0000000e0e147228 */ /* 0x000fc60000000000 */
[----:B------:R-:W-:Y:S01]  /*0970*/  DFMA R22, R24, R22, UR4 ;  /* 0x0000000418167e2b */ /* 0x000fe20008000016 */
[----:B------:R-:W-:Y:S01]  /*0980*/  UMOV UR4, 0x55555555 ;  /* 0x5555555500047882 */ /* 0x000fe20000000000 */
[----:B------:R-:W-:-:S06]  /*0990*/  UMOV UR5, 0x3fb55555 ;  /* 0x3fb5555500057882 */ /* 0x000fcc0000000000 */
[----:B------:R-:W-:-:S08]  /*09a0*/  DFMA R16, R24, R22, UR4 ;  /* 0x0000000418107e2b */ /* 0x000fd00008000016 */
[----:B------:R-:W-:Y:S01]  /*09b0*/  DADD R26, -R16, UR4 ;  /* 0x00000004101a7e29 */ /* 0x000fe20008000100 */
[----:B------:R-:W-:Y:S01]  /*09c0*/  UMOV UR4, 0xb9e7b0 ;  /* 0x00b9e7b000047882 */ /* 0x000fe20000000000 */
[----:B------:R-:W-:-:S06]  /*09d0*/  UMOV UR5, 0x3c46a4cb ;  /* 0x3c46a4cb00057882 */ /* 0x000fcc0000000000 */
[----:B------:R-:W-:Y:S02]  /*09e0*/  DFMA R26, R24, R22, R26 ;  /* 0x00000016181a722b */ /* 0x000fe4000000001a */
[----:B------:R-:W-:Y:S01]  /*09f0*/  DFMA R24, R14, R14, -R20 ;  /* 0x0000000e0e18722b */ /* 0x000fe20000000814 */
[----:B------:R-:W-:Y:S02]  /*0a00*/  VIADD R23, R19, 0x100000 ;  /* 0x0010000013177836 */ /* 0x000fe40000000000 */
[----:B------:R-:W-:-:S03]  /*0a10*/  IMAD.MOV.U32 R22, RZ, RZ, R18 ;  /* 0x000000ffff167224 */ /* 0x000fc600078e0012 */
[----:B------:R-:W-:Y:S01]  /*0a20*/  DADD R26, R26, -UR4 ;  /* 0x800000041a1a7e29 */ /* 0x000fe20008000000 */
[----:B------:R-:W-:Y:S01]  /*0a30*/  UMOV UR4, 0x80000000 ;  /* 0x8000000000047882 */ /* 0x000fe20000000000 */
[----:B------:R-:W-:Y:S01]  /*0a40*/  UMOV UR5, 0x43300000 ;  /* 0x4330000000057882 */ /* 0x000fe20000000000 */
[C---:B------:R-:W-:Y:S02]  /*0a50*/  DFMA R22, R14.reuse, R22, R24 ;  /* 0x000000160e16722b */ /* 0x040fe40000000018 */
[----:B------:R-:W-:Y:S02]  /*0a60*/  DMUL R24, R14, R20 ;  /* 0x000000140e187228 */ /* 0x000fe40000000000 */
[----:B------:R-:W-:Y:S01]  /*0a70*/  DADD R12, R12, -UR4 ;  /* 0x800000040c0c7e29 */ /* 0x000fe20008000000 */
[----:B------:R-:W-:Y:S01]  /*0a80*/  UMOV UR4, 0xfefa39ef ;  /* 0xfefa39ef00047882 */ /* 0x000fe20000000000 */
[----:B------:R-:W-:-:S04]  /*0a90*/  UMOV UR5, 0x3fe62e42 ;  /* 0x3fe62e4200057882 */ /* 0x000fc80000000000 */
[----:B------:R-:W-:-:S08]  /*0aa0*/  DFMA R28, R14, R20, -R24 ;  /* 0x000000140e1c722b */ /* 0x000fd00000000818 */
[----:B------:R-:W-:Y:S02]  /*0ab0*/  DFMA R28, R18, R20, R28 ;  /* 0x00000014121c722b */ /* 0x000fe4000000001c */
[----:B------:R-:W-:-:S06]  /*0ac0*/  DADD R20, R16, R26 ;  /* 0x0000000010147229 */ /* 0x000fcc000000001a */
[----:B------:R-:W-:Y:S02]  /*0ad0*/  DFMA R22, R14, R22, R28 ;  /* 0x000000160e16722b */ /* 0x000fe4000000001c */
[----:B------:R-:W-:Y:S02]  /*0ae0*/  DADD R28, R16, -R20 ;  /* 0x00000000101c7229 */ /* 0x000fe40000000814 */
[----:B------:R-:W-:-:S06]  /*0af0*/  DMUL R16, R20, R24 ;  /* 0x0000001814107228 */ /* 0x000fcc0000000000 */
[----:B------:R-:W-:Y:S02]  /*0b00*/  DADD R28, R26, R28 ;  /* 0x000000001a1c7229 */ /* 0x000fe4000000001c */
[----:B------:R-:W-:-:S08]  /*0b10*/  DFMA R26, R20, R24, -R16 ;  /* 0x00000018141a722b */ /* 0x000fd00000000810 */
[----:B------:R-:W-:-:S08]  /*0b20*/  DFMA R22, R20, R22, R26 ;  /* 0x000000161416722b */ /* 0x000fd0000000001a */
[----:B------:R-:W-:-:S08]  /*0b30*/  DFMA R28, R28, R24, R22 ;  /* 0x000000181c1c722b */ /* 0x000fd00000000016 */
[----:B------:R-:W-:-:S08]  /*0b40*/  DADD R22, R16, R28 ;  /* 0x0000000010167229 */ /* 0x000fd0000000001c */
[--C-:B------:R-:W-:Y:S02]  /*0b50*/  DADD R20, R14, R22.reuse ;  /* 0x000000000e147229 */ /* 0x100fe40000000016 */
[----:B------:R-:W-:-:S06]  /*0b60*/  DADD R16, R16, -R22 ;  /* 0x0000000010107229 */ /* 0x000fcc0000000816 */
[----:B------:R-:W-:Y:S02]  /*0b70*/  DADD R14, R14, -R20 ;  /* 0x000000000e0e7229 */ /* 0x000fe40000000814 */
[----:B------:R-:W-:-:S06]  /*0b80*/  DADD R16, R28, R16 ;  /* 0x000000001c107229 */ /* 0x000fcc0000000010 */
[----:B------:R-:W-:-:S08]  /*0b90*/  DADD R14, R22, R14 ;  /* 0x00000000160e7229 */ /* 0x000fd0000000000e */
[----:B------:R-:W-:-:S08]  /*0ba0*/  DADD R14, R16, R14 ;  /* 0x00000000100e7229 */ /* 0x000fd0000000000e */
[----:B------:R-:W-:-:S08]  /*0bb0*/  DADD R18, R18, R14 ;  /* 0x0000000012127229 */ /* 0x000fd0000000000e */
[----:B------:R-:W-:-:S08]  /*0bc0*/  DADD R14, R20, R18 ;  /* 0x00000000140e7229 */ /* 0x000fd00000000012 */
[--C-:B------:R-:W-:Y:S02]  /*0bd0*/  DFMA R16, R12, UR4, R14.reuse ;  /* 0x000000040c107c2b */ /* 0x100fe4000800000e */
[----:B------:R-:W-:-:S06]  /*0be0*/  DADD R22, R20, -R14 ;  /* 0x0000000014167229 */ /* 0x000fcc000000080e */
[----:B------:R-:W-:Y:S02]  /*0bf0*/  DFMA R20, R12, -UR4, R16 ;  /* 0x800000040c147c2b */ /* 0x000fe40008000010 */
[----:B------:R-:W-:-:S06]  /*0c00*/  DADD R22, R18, R22 ;  /* 0x0000000012167229 */ /* 0x000fcc0000000016 */
[----:B------:R-:W-:-:S08]  /*0c10*/  DADD R20, -R14, R20 ;  /* 0x000000000e147229 */ /* 0x000fd00000000114 */
[----:B------:R-:W-:Y:S01]  /*0c20*/  DADD R14, R22, -R20 ;  /* 0x00000000160e7229 */ /* 0x000fe20000000814 */
[----:B------:R-:W-:Y:S01]  /*0c30*/  LOP3.LUT R21, R9, 0xff0fffff, RZ, 0xc0, !PT ;  /* 0xff0fffff09157812 */ /* 0x000fe200078ec0ff */
[----:B------:R-:W-:-:S06]  /*0c40*/  IMAD.MOV.U32 R20, RZ, RZ, R8 ;  /* 0x000000ffff147224 */ /* 0x000fcc00078e0008 */
[----:B------:R-:W-:Y:S01]  /*0c50*/  DFMA R14, R12, UR8, R14 ;  /* 0x000000080c0e7c2b */ /* 0x000fe2000800000e */
[----:B------:R-:W-:-:S05]  /*0c60*/  IMAD.SHL.U32 R12, R9, 0x2, RZ ;  /* 0x00000002090c7824 */ /* 0x000fca00078e00ff */
[----:B------:R-:W-:Y:S02]  /*0c70*/  ISETP.GT.U32.AND P2, PT, R12, -0x2000001, PT ;  /* 0xfdffffff0c00780c */ /* 0x000fe40003f44070 */
[----:B------:R-:W-:Y:S02]  /*0c80*/  DADD R12, R16, R14 ;  /* 0x00000000100c7229 */ /* 0x000fe4000000000e */
[----:B------:R-:W-:-:S06]  /*0c90*/  SEL R21, R21, R9, P2 ;  /* 0x0000000915157207 */ /* 0x000fcc0001000000 */
[----:B------:R-:W-:Y:S02]  /*0ca0*/  DADD R16, R16, -R12 ;  /* 0x0000000010107229 */ /* 0x000fe4000000080c */
[----:B------:R-:W-:-:S06]  /*0cb0*/  DMUL R22, R12, R20 ;  /* 0x000000140c167228 */ /* 0x000fcc0000000000 */
[----:B------:R-:W-:Y:S02]  /*0cc0*/  DADD R16, R14, R16 ;  /* 0x000000000e107229 */ /* 0x000fe40000000010 */
[----:B------:R-:W-:-:S08]  /*0cd0*/  DFMA R12, R12, R20, -R22 ;  /* 0x000000140c0c722b */ /* 0x000fd00000000816 */
[----:B------:R-:W-:Y:S01]  /*0ce0*/  DFMA R20, R16, R20, R12 ;  /* 0x000000141014722b */ /* 0x000fe2000000000c */
[----:B------:R-:W-:Y:S02]  /*0cf0*/  IMAD.MOV.U32 R12, RZ, RZ, 0x652b82fe ;  /* 0x652b82feff0c7424 */ /* 0x000fe400078e00ff */
[----:B------:R-:W-:-:S05]  /*0d00*/  IMAD.MOV.U32 R13, RZ, RZ, 0x3ff71547 ;  /* 0x3ff71547ff0d7424 */ /* 0x000fca00078e00ff */
[----:B------:R-:W-:-:S08]  /*0d10*/  DADD R14, R22, R20 ;  /* 0x00000000160e7229 */ /* 0x000fd00000000014 */
[----:B------:R-:W-:Y:S02]  /*0d20*/  DFMA R12, R14, R12, 6.75539944105574400000e+15 ;  /* 0x433800000e0c742b */ /* 0x000fe4000000000c */
[----:B------:R-:W-:Y:S01]  /*0d30*/  FSETP.GEU.AND P2, PT, |R15|, 4.1917929649353027344, PT ;  /* 0x4086232b0f00780b */ /* 0x000fe20003f4e200 */
[----:B------:R-:W-:-:S05]  /*0d40*/  DADD R22, R22, -R14 ;  /* 0x0000000016167229 */ /* 0x000fca000000080e */
[----:B------:R-:W-:-:S03]  /*0d50*/  DADD R18, R12, -6.75539944105574400000e+15 ;  /* 0xc33800000c127429 */ /* 0x000fc60000000000 */
[----:B------:R-:W-:-:S05]  /*0d60*/  DADD R20, R20, R22 ;  /* 0x0000000014147229 */ /* 0x000fca0000000016 */
[----:B------:R-:W-:Y:S01]  /*0d70*/  DFMA R16, R18, -UR4, R14 ;  /* 0x8000000412107c2b */ /* 0x000fe2000800000e */
[----:B------:R-:W-:Y:S01]  /*0d80*/  UMOV UR4, 0x3b39803f ;  /* 0x3b39803f00047882 */ /* 0x000fe20000000000 */
[----:B------:R-:W-:-:S06]  /*0d90*/  UMOV UR5, 0x3c7abc9e ;  /* 0x3c7abc9e00057882 */ /* 0x000fcc0000000000 */
[----:B------:R-:W-:Y:S01]  /*0da0*/  DFMA R16, R18, -UR4, R16 ;  /* 0x8000000412107c2b */ /* 0x000fe20008000010 */
[----:B------:R-:W-:Y:S01]  /*0db0*/  UMOV UR4, 0x69ce2bdf ;  /* 0x69ce2bdf00047882 */ /* 0x000fe20000000000 */
[----:B------:R-:W-:Y:S01]  /*0dc0*/  IMAD.MOV.U32 R18, RZ, RZ, -0x35dec16 ;  /* 0xfca213eaff127424 */ /* 0x000fe200078e00ff */
[----:B------:R-:W-:Y:S01]  /*0dd0*/  UMOV UR5, 0x3e5ade15 ;  /* 0x3e5ade1500057882 */ /* 0x000fe20000000000 */
[----:B------:R-:W-:-:S06]  /*0de0*/  IMAD.MOV.U32 R19, RZ, RZ, 0x3e928af3 ;  /* 0x3e928af3ff137424 */ /* 0x000fcc00078e00ff */
[----:B------:R-:W-:Y:S01]  /*0df0*/  DFMA R18, R16, UR4, R18 ;  /* 0x0000000410127c2b */ /* 0x000fe20008000012 */
[----:B------:R-:W-:Y:S01]  /*0e00*/  UMOV UR4, 0x62401315 ;  /* 0x6240131500047882 */ /* 0x000fe20000000000 */
[----:B------:R-:W-:-:S06]  /*0e10*/  UMOV UR5, 0x3ec71dee ;  /* 0x3ec71dee00057882 */ /* 0x000fcc0000000000 */
[----:B------:R-:W-:Y:S01]  /*0e20*/  DFMA R18, R16, R18, UR4 ;  /* 0x0000000410127e2b */ /* 0x000fe20008000012 */
        /* <DEDUP_REMOVED lines=20> */
[----:B------:R-:W-:-:S08]  /*0f70*/  DFMA R18, R16, R18, UR4 ;  /* 0x0000000410127e2b */ /* 0x000fd00008000012 */
[----:B------:R-:W-:-:S08]  /*0f80*/  DFMA R18, R16, R18, 1 ;  /* 0x3ff000001012742b */ /* 0x000fd00000000012 */
[----:B------:R-:W-:-:S10]  /*0f90*/  DFMA R18, R16, R18, 1 ;  /* 0x3ff000001012742b */ /* 0x000fd40000000012 */
[----:B------:R-:W-:Y:S02]  /*0fa0*/  IMAD R17, R12, 0x100000, R19 ;  /* 0x001000000c117824 */ /* 0x000fe400078e0213 */
[----:B------:R-:W-:Y:S01]  /*0fb0*/  IMAD.MOV.U32 R16, RZ, RZ, R18 ;  /* 0x000000ffff107224 */ /* 0x000fe200078e0012 */
[----:B------:R-:W-:Y:S06]  /*0fc0*/  @!P2 BRA `(.L_x_9) ;  /* 0x000000000030a947 */ /* 0x000fec0003800000 */
[----:B------:R-:W-:Y:S01]  /*0fd0*/  FSETP.GEU.AND P3, PT, |R15|, 4.2275390625, PT ;  /* 0x408748000f00780b */ /* 0x000fe20003f6e200 */
[C---:B------:R-:W-:Y:S02]  /*0fe0*/  DADD R16, R14.reuse, +INF ;  /* 0x7ff000000e107429 */ /* 0x040fe40000000000 */
[----:B------:R-:W-:-:S08]  /*0ff0*/  DSETP.GEU.AND P2, PT, R14, RZ, PT ;  /* 0x000000ff0e00722a */ /* 0x000fd00003f4e000 */
[----:B------:R-:W-:Y:S02]  /*1000*/  FSEL R16, R16, RZ, P2 ;  /* 0x000000ff10107208 */ /* 0x000fe40001000000 */
[----:B------:R-:W-:Y:S02]  /*1010*/  @!P3 LEA.HI R13, R12, R12, RZ, 0x1 ;  /* 0x0000000c0c0db211 */ /* 0x000fe400078f08ff */
[----:B------:R-:W-:Y:S02]  /*1020*/  FSEL R17, R17, RZ, P2 ;  /* 0x000000ff11117208 */ /* 0x000fe40001000000 */
[----:B------:R-:W-:-:S05]  /*1030*/  @!P3 SHF.R.S32.HI R13, RZ, 0x1, R13 ;  /* 0x00000001ff0db819 */ /* 0x000fca000001140d */
[----:B------:R-:W-:Y:S02]  /*1040*/  @!P3 IMAD.IADD R12, R12, 0x1, -R13 ;  /* 0x000000010c0cb824 */ /* 0x000fe400078e0a0d */
[----:B------:R-:W-:-:S03]  /*1050*/  @!P3 IMAD R19, R13, 0x100000, R19 ;  /* 0x001000000d13b824 */ /* 0x000fc600078e0213 */
[----:B------:R-:W-:Y:S01]  /*1060*/  @!P3 LEA R13, R12, 0x3ff00000, 0x14 ;  /* 0x3ff000000c0db811 */ /* 0x000fe200078ea0ff */
[----:B------:R-:W-:-:S06]  /*1070*/  @!P3 IMAD.MOV.U32 R12, RZ, RZ, RZ ;  /* 0x000000ffff0cb224 */ /* 0x000fcc00078e00ff */
[----:B------:R-:W-:-:S11]  /*1080*/  @!P3 DMUL R16, R18, R12 ;  /* 0x0000000c1210b228 */ /* 0x000fd60000000000 */
.L_x_9:
[----:B------:R-:W-:Y:S01]  /*1090*/  DFMA R20, R20, R16, R16 ;  /* 0x000000101414722b */ /* 0x000fe20000000010 */
[----:B------:R-:W-:Y:S01]  /*10a0*/  IMAD.MOV.U32 R12, RZ, RZ, R0 ;  /* 0x000000ffff0c7224 */ /* 0x000fe200078e0000 */
[----:B------:R-:W-:Y:S01]  /*10b0*/  DSETP.NEU.AND P2, PT, |R16|, +INF , PT ;  /* 0x7ff000001000742a */ /* 0x000fe20003f4d200 */
[----:B------:R-:W-:-:S07]  /*10c0*/  IMAD.MOV.U32 R13, RZ, RZ, 0x0 ;  /* 0x00000000ff0d7424 */ /* 0x000fce00078e00ff */
[----:B------:R-:W-:Y:S02]  /*10d0*/  FSEL R15, R16, R20, !P2 ;  /* 0x00000014100f7208 */ /* 0x000fe40005000000 */
[----:B------:R-:W-:Y:S01]  /*10e0*/  FSEL R16, R17, R21, !P2 ;  /* 0x0000001511107208 */ /* 0x000fe20005000000 */
[----:B------:R-:W-:Y:S06]  /*10f0*/  RET.REL.NODEC R12 `(_Z23_cuda_parallel_DisariumiPiS_) ;  /* 0xffffffec0cc07950 */ /* 0x000fec0003c3ffff */
.L_x_10:
[----:B------:R-:W-:-:S00]  /*1100*/  BRA `(.L_x_10) ;  /* 0xfffffffc00fc7947 */ /* 0x000fc0000383ffff */
[----:B------:R-:W-:-:S00]  /*1110*/  NOP ;  /* 0x0000000000007918 */ /* 0x000fc00000000000 */
        /* <DEDUP_REMOVED lines=14> */
.L_x_11:


//--------------------- .nv.shared.reserved.0     --------------------------
	.section	.nv.shared.reserved.0,"aw",@nobits
	.weak		__nv_reservedSMEM_offset_0_alias
	.size		__nv_reservedSMEM_offset_0_alias, 0, 64
	.other		__nv_reservedSMEM_offset_0_alias,@"STO_CUDA_RESERVED_SHARED STV_DEFAULT"
__nv_reservedSMEM_offset_0_alias:
	.zero		0
	.zero		64


//--------------------- .nv.constant0._Z23_cuda_parallel_DisariumiPiS_ --------------------------
	.section	.nv.constant0._Z23_cuda_parallel_DisariumiPiS_,"a",@progbits
	.sectionflags	@""
	.align	4
.nv.constant0._Z23_cuda_parallel_DisariumiPiS_:
	.zero		920


//--------------------- SYMBOLS --------------------------

	.type		.nv.reservedSmem.offset0,@object
	.size		.nv.reservedSmem.offset0,0x4
